//
// Generated by NVIDIA NVVM Compiler
//
// Compiler Build ID: CL-36424714
// Cuda compilation tools, release 13.0, V13.0.88
// Based on NVVM 20.0.0
//

.version 9.0
.target sm_100
.address_size 64

	// .globl	_Z17computeEpsAndCopyPdPKdS_i
// _ZZ17computeEpsAndCopyPdPKdS_iE10shared_max has been demoted

.visible .entry _Z17computeEpsAndCopyPdPKdS_i(
	.param .u64 .ptr .align 1 _Z17computeEpsAndCopyPdPKdS_i_param_0,
	.param .u64 .ptr .align 1 _Z17computeEpsAndCopyPdPKdS_i_param_1,
	.param .u64 .ptr .align 1 _Z17computeEpsAndCopyPdPKdS_i_param_2,
	.param .u32 _Z17computeEpsAndCopyPdPKdS_i_param_3
)
{
	.reg .pred 	%p<23>;
	.reg .b32 	%r<26>;
	.reg .b64 	%rd<15>;
	.reg .b64 	%fd<38>;
	// demoted variable
	.shared .align 8 .b8 _ZZ17computeEpsAndCopyPdPKdS_iE10shared_max[4096];
	ld.param.u64 	%rd5, [_Z17computeEpsAndCopyPdPKdS_i_param_0];
	ld.param.u64 	%rd6, [_Z17computeEpsAndCopyPdPKdS_i_param_1];
	ld.param.u64 	%rd7, [_Z17computeEpsAndCopyPdPKdS_i_param_2];
	ld.param.u32 	%r7, [_Z17computeEpsAndCopyPdPKdS_i_param_3];
	cvta.to.global.u64 	%rd1, %rd7;
	mov.u32 	%r8, %tid.x;
	mov.u32 	%r9, %tid.y;
	mov.u32 	%r10, %ntid.x;
	mov.u32 	%r11, %tid.z;
	mov.u32 	%r12, %ntid.y;
	mad.lo.s32 	%r13, %r12, %r11, %r9;
	mad.lo.s32 	%r1, %r13, %r10, %r8;
	mov.u32 	%r14, %ctaid.x;
	mad.lo.s32 	%r15, %r14, %r10, %r8;
	mov.u32 	%r16, %ctaid.y;
	mad.lo.s32 	%r17, %r16, %r12, %r9;
	mov.u32 	%r18, %ctaid.z;
	mov.u32 	%r19, %ntid.z;
	mad.lo.s32 	%r20, %r18, %r19, %r11;
	bar.sync 	0;
	setp.lt.s32 	%p1, %r15, 1;
	add.s32 	%r21, %r7, -1;
	setp.ge.s32 	%p2, %r15, %r21;
	or.pred  	%p3, %p1, %p2;
	setp.eq.s32 	%p4, %r17, 0;
	or.pred  	%p5, %p4, %p3;
	setp.ge.s32 	%p6, %r17, %r21;
	or.pred  	%p7, %p5, %p6;
	setp.eq.s32 	%p8, %r20, 0;
	or.pred  	%p9, %p7, %p8;
	setp.ge.s32 	%p10, %r20, %r21;
	mov.f64 	%fd37, 0d0000000000000000;
	or.pred  	%p11, %p9, %p10;
	@%p11 bra 	$L__BB0_2;
	cvta.to.global.u64 	%rd8, %rd6;
	cvta.to.global.u64 	%rd9, %rd5;
	mad.lo.s32 	%r22, %r7, %r20, %r17;
	mad.lo.s32 	%r23, %r22, %r7, %r15;
	mul.wide.s32 	%rd10, %r23, 8;
	add.s64 	%rd11, %rd8, %rd10;
	ld.global.nc.f64 	%fd5, [%rd11];
	add.s64 	%rd12, %rd9, %rd10;
	ld.global.f64 	%fd6, [%rd12];
	sub.f64 	%fd7, %fd5, %fd6;
	abs.f64 	%fd37, %fd7;
	st.global.f64 	[%rd12], %fd5;
$L__BB0_2:
	shl.b32 	%r24, %r1, 3;
	mov.u32 	%r25, _ZZ17computeEpsAndCopyPdPKdS_iE10shared_max;
	add.s32 	%r5, %r25, %r24;
	st.shared.f64 	[%r5], %fd37;
	bar.sync 	0;
	setp.gt.u32 	%p12, %r1, 255;
	@%p12 bra 	$L__BB0_4;
	ld.shared.f64 	%fd8, [%r5];
	ld.shared.f64 	%fd9, [%r5+2048];
	max.f64 	%fd10, %fd8, %fd9;
	st.shared.f64 	[%r5], %fd10;
$L__BB0_4:
	bar.sync 	0;
	setp.gt.u32 	%p13, %r1, 127;
	@%p13 bra 	$L__BB0_6;
	ld.shared.f64 	%fd11, [%r5];
	ld.shared.f64 	%fd12, [%r5+1024];
	max.f64 	%fd13, %fd11, %fd12;
	st.shared.f64 	[%r5], %fd13;
$L__BB0_6:
	bar.sync 	0;
	setp.gt.u32 	%p14, %r1, 63;
	@%p14 bra 	$L__BB0_8;
	ld.shared.f64 	%fd14, [%r5];
	ld.shared.f64 	%fd15, [%r5+512];
	max.f64 	%fd16, %fd14, %fd15;
	st.shared.f64 	[%r5], %fd16;
$L__BB0_8:
	bar.sync 	0;
	setp.gt.u32 	%p15, %r1, 31;
	@%p15 bra 	$L__BB0_10;
	ld.shared.f64 	%fd17, [%r5];
	ld.shared.f64 	%fd18, [%r5+256];
	max.f64 	%fd19, %fd17, %fd18;
	st.shared.f64 	[%r5], %fd19;
$L__BB0_10:
	bar.sync 	0;
	setp.gt.u32 	%p16, %r1, 15;
	@%p16 bra 	$L__BB0_12;
	ld.shared.f64 	%fd20, [%r5];
	ld.shared.f64 	%fd21, [%r5+128];
	max.f64 	%fd22, %fd20, %fd21;
	st.shared.f64 	[%r5], %fd22;
$L__BB0_12:
	bar.sync 	0;
	setp.gt.u32 	%p17, %r1, 7;
	@%p17 bra 	$L__BB0_14;
	ld.shared.f64 	%fd23, [%r5];
	ld.shared.f64 	%fd24, [%r5+64];
	max.f64 	%fd25, %fd23, %fd24;
	st.shared.f64 	[%r5], %fd25;
$L__BB0_14:
	bar.sync 	0;
	setp.gt.u32 	%p18, %r1, 3;
	@%p18 bra 	$L__BB0_16;
	ld.shared.f64 	%fd26, [%r5];
	ld.shared.f64 	%fd27, [%r5+32];
	max.f64 	%fd28, %fd26, %fd27;
	st.shared.f64 	[%r5], %fd28;
$L__BB0_16:
	bar.sync 	0;
	setp.gt.u32 	%p19, %r1, 1;
	@%p19 bra 	$L__BB0_18;
	ld.shared.f64 	%fd29, [%r5];
	ld.shared.f64 	%fd30, [%r5+16];
	max.f64 	%fd31, %fd29, %fd30;
	st.shared.f64 	[%r5], %fd31;
$L__BB0_18:
	bar.sync 	0;
	setp.ne.s32 	%p20, %r1, 0;
	@%p20 bra 	$L__BB0_20;
	ld.shared.f64 	%fd32, [%r5];
	ld.shared.f64 	%fd33, [_ZZ17computeEpsAndCopyPdPKdS_iE10shared_max+8];
	max.f64 	%fd34, %fd32, %fd33;
	st.shared.f64 	[%r5], %fd34;
$L__BB0_20:
	setp.ne.s32 	%p21, %r1, 0;
	bar.sync 	0;
	bar.sync 	0;
	@%p21 bra 	$L__BB0_23;
	ld.shared.f64 	%fd3, [_ZZ17computeEpsAndCopyPdPKdS_iE10shared_max];
	ld.global.u64 	%rd14, [%rd1];
$L__BB0_22:
	mov.b64 	%fd35, %rd14;
	max.f64 	%fd36, %fd3, %fd35;
	mov.b64 	%rd13, %fd36;
	atom.relaxed.global.cas.b64 	%rd4, [%rd1], %rd14, %rd13;
	setp.ne.s64 	%p22, %rd14, %rd4;
	mov.u64 	%rd14, %rd4;
	@%p22 bra 	$L__BB0_22;
$L__BB0_23:
	ret;

}
	// .globl	_Z16computeNewValuesPKdPdi
.visible .entry _Z16computeNewValuesPKdPdi(
	.param .u64 .ptr .align 1 _Z16computeNewValuesPKdPdi_param_0,
	.param .u64 .ptr .align 1 _Z16computeNewValuesPKdPdi_param_1,
	.param .u32 _Z16computeNewValuesPKdPdi_param_2
)
{
	.reg .pred 	%p<12>;
	.reg .b32 	%r<24>;
	.reg .b64 	%rd<16>;
	.reg .b64 	%fd<13>;

	ld.param.u64 	%rd1, [_Z16computeNewValuesPKdPdi_param_0];
	ld.param.u64 	%rd2, [_Z16computeNewValuesPKdPdi_param_1];
	ld.param.u32 	%r5, [_Z16computeNewValuesPKdPdi_param_2];
	mov.u32 	%r6, %ctaid.x;
	mov.u32 	%r7, %ntid.x;
	mov.u32 	%r8, %tid.x;
	mad.lo.s32 	%r9, %r6, %r7, %r8;
	mov.u32 	%r10, %ctaid.y;
	mov.u32 	%r11, %ntid.y;
	mov.u32 	%r12, %tid.y;
	mad.lo.s32 	%r13, %r10, %r11, %r12;
	mov.u32 	%r14, %ctaid.z;
	mov.u32 	%r15, %ntid.z;
	mov.u32 	%r16, %tid.z;
	mad.lo.s32 	%r17, %r14, %r15, %r16;
	setp.lt.s32 	%p1, %r9, 1;
	add.s32 	%r18, %r5, -1;
	setp.ge.s32 	%p2, %r9, %r18;
	or.pred  	%p3, %p1, %p2;
	setp.eq.s32 	%p4, %r13, 0;
	or.pred  	%p5, %p4, %p3;
	setp.ge.s32 	%p6, %r13, %r18;
	or.pred  	%p7, %p5, %p6;
	setp.eq.s32 	%p8, %r17, 0;
	or.pred  	%p9, %p7, %p8;
	setp.ge.s32 	%p10, %r17, %r18;
	or.pred  	%p11, %p9, %p10;
	@%p11 bra 	$L__BB1_2;
	cvta.to.global.u64 	%rd3, %rd1;
	cvta.to.global.u64 	%rd4, %rd2;
	mad.lo.s32 	%r19, %r5, %r17, %r13;
	mad.lo.s32 	%r20, %r19, %r5, %r9;
	mul.wide.s32 	%rd5, %r20, 8;
	add.s64 	%rd6, %rd3, %rd5;
	ld.global.nc.f64 	%fd1, [%rd6+8];
	ld.global.nc.f64 	%fd2, [%rd6+-8];
	add.f64 	%fd3, %fd1, %fd2;
	mul.wide.s32 	%rd7, %r5, 8;
	add.s64 	%rd8, %rd6, %rd7;
	ld.global.nc.f64 	%fd4, [%rd8];
	add.f64 	%fd5, %fd3, %fd4;
	sub.s32 	%r21, %r20, %r5;
	mul.wide.s32 	%rd9, %r21, 8;
	add.s64 	%rd10, %rd3, %rd9;
	ld.global.nc.f64 	%fd6, [%rd10];
	add.f64 	%fd7, %fd5, %fd6;
	mul.lo.s32 	%r22, %r5, %r5;
	mul.wide.u32 	%rd11, %r22, 8;
	add.s64 	%rd12, %rd6, %rd11;
	ld.global.nc.f64 	%fd8, [%rd12];
	add.f64 	%fd9, %fd7, %fd8;
	sub.s32 	%r23, %r20, %r22;
	mul.wide.s32 	%rd13, %r23, 8;
	add.s64 	%rd14, %rd3, %rd13;
	ld.global.nc.f64 	%fd10, [%rd14];
	add.f64 	%fd11, %fd9, %fd10;
	div.rn.f64 	%fd12, %fd11, 0d4018000000000000;
	add.s64 	%rd15, %rd4, %rd5;
	st.global.f64 	[%rd15], %fd12;
$L__BB1_2:
	ret;

}


// ===== COMPILED SASS (sm_100) =====

	.target	sm_100

	.elftype	@"ET_EXEC"


//--------------------- .note.nv.tkinfo           --------------------------
	.section	.note.nv.tkinfo,"",@"SHT_NOTE"
	.sectionflags	@"SHF_NOTE_NV_TKINFO"
	.tkinfo
        /*0018*/ 	.word	0x00000002
        /*0030*/ 	.string	""
        /*0030*/ 	.string	"ptxas"
        /*0030*/ 	.string	"Cuda compilation tools, release 13.0, V13.0.88"
        /*0030*/ 	.string	"Build cuda_13.0.r13.0/compiler.36424714_0"
        /*0030*/ 	.string	"-arch sm_100 -m 64 "



//--------------------- .note.nv.cuinfo           --------------------------
	.section	.note.nv.cuinfo,"",@"SHT_NOTE"
	.sectionflags	@"SHF_NOTE_NV_CUINFO"
        /*0018*/ 	.short	0x0002
        /*001a*/ 	.short	0x0064
        /*001c*/ 	.short	0x0082
	.zero		2


//--------------------- .nv.info                  --------------------------
	.section	.nv.info,"",@"SHT_CUDA_INFO"
	.align	4


	//----- nvinfo : EIATTR_REGCOUNT
	.align		4
        /*0000*/ 	.byte	0x04, 0x2f
        /*0002*/ 	.short	(.L_1 - .L_0)
	.align		4
.L_0:
        /*0004*/ 	.word	index@(_Z17computeEpsAndCopyPdPKdS_i)
        /*0008*/ 	.word	0x00000011


	//----- nvinfo : EIATTR_FRAME_SIZE
	.align		4
.L_1:
        /*000c*/ 	.byte	0x04, 0x11
        /*000e*/ 	.short	(.L_3 - .L_2)
	.align		4
.L_2:
        /*0010*/ 	.word	index@(_Z17computeEpsAndCopyPdPKdS_i)
        /*0014*/ 	.word	0x00000000


	//----- nvinfo : EIATTR_REGCOUNT
	.align		4
.L_3:
        /*0018*/ 	.byte	0x04, 0x2f
        /*001a*/ 	.short	(.L_5 - .L_4)
	.align		4
.L_4:
        /*001c*/ 	.word	index@(_Z16computeNewValuesPKdPdi)
        /*0020*/ 	.word	0x00000017


	//----- nvinfo : EIATTR_FRAME_SIZE
	.align		4
.L_5:
        /*0024*/ 	.byte	0x04, 0x11
        /*0026*/ 	.short	(.L_7 - .L_6)
	.align		4
.L_6:
        /*0028*/ 	.word	index@($__internal_0_$__cuda_sm20_div_rn_f64_full)
        /*002c*/ 	.word	0x00000000


	//----- nvinfo : EIATTR_FRAME_SIZE
	.align		4
.L_7:
        /*0030*/ 	.byte	0x04, 0x11
        /*0032*/ 	.short	(.L_9 - .L_8)
	.align		4
.L_8:
        /*0034*/ 	.word	index@(_Z16computeNewValuesPKdPdi)
        /*0038*/ 	.word	0x00000000


	//----- nvinfo : EIATTR_MIN_STACK_SIZE
	.align		4
.L_9:
        /*003c*/ 	.byte	0x04, 0x12
        /*003e*/ 	.short	(.L_11 - .L_10)
	.align		4
.L_10:
        /*0040*/ 	.word	index@(_Z16computeNewValuesPKdPdi)
        /*0044*/ 	.word	0x00000000


	//----- nvinfo : EIATTR_MIN_STACK_SIZE
	.align		4
.L_11:
        /*0048*/ 	.byte	0x04, 0x12
        /*004a*/ 	.short	(.L_13 - .L_12)
	.align		4
.L_12:
        /*004c*/ 	.word	index@(_Z17computeEpsAndCopyPdPKdS_i)
        /*0050*/ 	.word	0x00000000
.L_13:


//--------------------- .nv.compat                --------------------------
	.section	.nv.compat,"",@"SHT_CUDA_COMPAT_INFO"
	.align	4
        /*0000*/ 	.byte	0x02, 0x09, 0x00, 0x00, 0x02, 0x02, 0x01, 0x00, 0x02, 0x05, 0x05, 0x00, 0x03, 0x07, 0x01, 0x01
        /*0010*/ 	.byte	0x02, 0x03, 0x00, 0x00, 0x02, 0x06, 0x01, 0x00, 0x04, 0x0b, 0x08, 0x00, 0x01, 0x00, 0x00, 0x00
        /*0020*/ 	.byte	0x00, 0x00, 0x00, 0x00


//--------------------- .nv.info._Z16computeNewValuesPKdPdi --------------------------
	.section	.nv.info._Z16computeNewValuesPKdPdi,"",@"SHT_CUDA_INFO"
	.sectionflags	@""
	.align	4


	//----- nvinfo : EIATTR_CUDA_API_VERSION
	.align		4
        /*0000*/ 	.byte	0x04, 0x37
        /*0002*/ 	.short	(.L_15 - .L_14)
.L_14:
        /*0004*/ 	.word	0x00000082


	//----- nvinfo : EIATTR_KPARAM_INFO
	.align		4
.L_15:
        /*0008*/ 	.byte	0x04, 0x17
        /*000a*/ 	.short	(.L_17 - .L_16)
.L_16:
        /*000c*/ 	.word	0x00000000
        /*0010*/ 	.short	0x0002
        /*0012*/ 	.short	0x0010
        /*0014*/ 	.byte	0x00, 0xf0, 0x11, 0x00


	//----- nvinfo : EIATTR_KPARAM_INFO
	.align		4
.L_17:
        /*0018*/ 	.byte	0x04, 0x17
        /*001a*/ 	.short	(.L_19 - .L_18)
.L_18:
        /*001c*/ 	.word	0x00000000
        /*0020*/ 	.short	0x0001
        /*0022*/ 	.short	0x0008
        /*0024*/ 	.byte	0x00, 0xf5, 0x21, 0x00


	//----- nvinfo : EIATTR_KPARAM_INFO
	.align		4
.L_19:
        /*0028*/ 	.byte	0x04, 0x17
        /*002a*/ 	.short	(.L_21 - .L_20)
.L_20:
        /*002c*/ 	.word	0x00000000
        /*0030*/ 	.short	0x0000
        /*0032*/ 	.short	0x0000
        /*0034*/ 	.byte	0x00, 0xf5, 0x21, 0x00


	//----- nvinfo : EIATTR_SPARSE_MMA_MASK
	.align		4
.L_21:
        /*0038*/ 	.byte	0x03, 0x50
        /*003a*/ 	.short	0x0000


	//----- nvinfo : EIATTR_MAXREG_COUNT
	.align		4
        /*003c*/ 	.byte	0x03, 0x1b
        /*003e*/ 	.short	0x00ff


	//----- nvinfo : EIATTR_MERCURY_ISA_VERSION
	.align		4
        /*0040*/ 	.byte	0x03, 0x5f
        /*0042*/ 	.short	0x0101


	//----- nvinfo : EIATTR_VRC_CTA_INIT_COUNT
	.align		4
        /*0044*/ 	.byte	0x02, 0x4a
	.zero		1
	.zero		1


	//----- nvinfo : EIATTR_EXIT_INSTR_OFFSETS
	.align		4
        /*0048*/ 	.byte	0x04, 0x1c
        /*004a*/ 	.short	(.L_23 - .L_22)


	//   ....[0]....
.L_22:
        /*004c*/ 	.word	0x00000150


	//   ....[1]....
        /*0050*/ 	.word	0x00000440


	//----- nvinfo : EIATTR_CRS_STACK_SIZE
	.align		4
.L_23:
        /*0054*/ 	.byte	0x04, 0x1e
        /*0056*/ 	.short	(.L_25 - .L_24)
.L_24:
        /*0058*/ 	.word	0x00000000


	//----- nvinfo : EIATTR_CBANK_PARAM_SIZE
	.align		4
.L_25:
        /*005c*/ 	.byte	0x03, 0x19
        /*005e*/ 	.short	0x0014


	//----- nvinfo : EIATTR_PARAM_CBANK
	.align		4
        /*0060*/ 	.byte	0x04, 0x0a
        /*0062*/ 	.short	(.L_27 - .L_26)
	.align		4
.L_26:
        /*0064*/ 	.word	index@(.nv.constant0._Z16computeNewValuesPKdPdi)
        /*0068*/ 	.short	0x0380
        /*006a*/ 	.short	0x0014


	//----- nvinfo : EIATTR_SW_WAR
	.align		4
.L_27:
        /*006c*/ 	.byte	0x04, 0x36
        /*006e*/ 	.short	(.L_29 - .L_28)
.L_28:
        /*0070*/ 	.word	0x00000008
.L_29:


//--------------------- .nv.info._Z17computeEpsAndCopyPdPKdS_i --------------------------
	.section	.nv.info._Z17computeEpsAndCopyPdPKdS_i,"",@"SHT_CUDA_INFO"
	.sectionflags	@""
	.align	4


	//----- nvinfo : EIATTR_CUDA_API_VERSION
	.align		4
        /*0000*/ 	.byte	0x04, 0x37
        /*0002*/ 	.short	(.L_31 - .L_30)
.L_30:
        /*0004*/ 	.word	0x00000082


	//----- nvinfo : EIATTR_KPARAM_INFO
	.align		4
.L_31:
        /*0008*/ 	.byte	0x04, 0x17
        /*000a*/ 	.short	(.L_33 - .L_32)
.L_32:
        /*000c*/ 	.word	0x00000000
        /*0010*/ 	.short	0x0003
        /*0012*/ 	.short	0x0018
        /*0014*/ 	.byte	0x00, 0xf0, 0x11, 0x00


	//----- nvinfo : EIATTR_KPARAM_INFO
	.align		4
.L_33:
        /*0018*/ 	.byte	0x04, 0x17
        /*001a*/ 	.short	(.L_35 - .L_34)
.L_34:
        /*001c*/ 	.word	0x00000000
        /*0020*/ 	.short	0x0002
        /*0022*/ 	.short	0x0010
        /*0024*/ 	.byte	0x00, 0xf5, 0x21, 0x00


	//----- nvinfo : EIATTR_KPARAM_INFO
	.align		4
.L_35:
        /*0028*/ 	.byte	0x04, 0x17
        /*002a*/ 	.short	(.L_37 - .L_36)
.L_36:
        /*002c*/ 	.word	0x00000000
        /*0030*/ 	.short	0x0001
        /*0032*/ 	.short	0x0008
        /*0034*/ 	.byte	0x00, 0xf5, 0x21, 0x00


	//----- nvinfo : EIATTR_KPARAM_INFO
	.align		4
.L_37:
        /*0038*/ 	.byte	0x04, 0x17
        /*003a*/ 	.short	(.L_39 - .L_38)
.L_38:
        /*003c*/ 	.word	0x00000000
        /*0040*/ 	.short	0x0000
        /*0042*/ 	.short	0x0000
        /*0044*/ 	.byte	0x00, 0xf5, 0x21, 0x00


	//----- nvinfo : EIATTR_SPARSE_MMA_MASK
	.align		4
.L_39:
        /*0048*/ 	.byte	0x03, 0x50
        /*004a*/ 	.short	0x0000


	//----- nvinfo : EIATTR_MAXREG_COUNT
	.align		4
        /*004c*/ 	.byte	0x03, 0x1b
        /*004e*/ 	.short	0x00ff


	//----- nvinfo : EIATTR_NUM_BARRIERS
	.align		4
        /*0050*/ 	.byte	0x02, 0x4c
        /*0052*/ 	.byte	0x01
	.zero		1


	//----- nvinfo : EIATTR_MERCURY_ISA_VERSION
	.align		4
        /*0054*/ 	.byte	0x03, 0x5f
        /*0056*/ 	.short	0x0101


	//----- nvinfo : EIATTR_VRC_CTA_INIT_COUNT
	.align		4
        /*0058*/ 	.byte	0x02, 0x4a
	.zero		1
	.zero		1


	//----- nvinfo : EIATTR_EXIT_INSTR_OFFSETS
	.align		4
        /*005c*/ 	.byte	0x04, 0x1c
        /*005e*/ 	.short	(.L_41 - .L_40)


	//   ....[0]....
.L_40:
        /*0060*/ 	.word	0x00000980


	//   ....[1]....
        /*0064*/ 	.word	0x00000ac0


	//----- nvinfo : EIATTR_CRS_STACK_SIZE
	.align		4
.L_41:
        /*0068*/ 	.byte	0x04, 0x1e
        /*006a*/ 	.short	(.L_43 - .L_42)
.L_42:
        /*006c*/ 	.word	0x00000000


	//----- nvinfo : EIATTR_CBANK_PARAM_SIZE
	.align		4
.L_43:
        /*0070*/ 	.byte	0x03, 0x19
        /*0072*/ 	.short	0x001c


	//----- nvinfo : EIATTR_PARAM_CBANK
	.align		4
        /*0074*/ 	.byte	0x04, 0x0a
        /*0076*/ 	.short	(.L_45 - .L_44)
	.align		4
.L_44:
        /*0078*/ 	.word	index@(.nv.constant0._Z17computeEpsAndCopyPdPKdS_i)
        /*007c*/ 	.short	0x0380
        /*007e*/ 	.short	0x001c


	//----- nvinfo : EIATTR_SW_WAR
	.align		4
.L_45:
        /*0080*/ 	.byte	0x04, 0x36
        /*0082*/ 	.short	(.L_47 - .L_46)
.L_46:
        /*0084*/ 	.word	0x00000008
.L_47:


//--------------------- .nv.callgraph             --------------------------
	.section	.nv.callgraph,"",@"SHT_CUDA_CALLGRAPH"
	.align	4
	.sectionentsize	8
	.align		4
        /*0000*/ 	.word	0x00000000
	.align		4
        /*0004*/ 	.word	0xffffffff
	.align		4
        /*0008*/ 	.word	0x00000000
	.align		4
        /*000c*/ 	.word	0xfffffffe
	.align		4
        /*0010*/ 	.word	0x00000000
	.align		4
        /*0014*/ 	.word	0xfffffffd
	.align		4
        /*0018*/ 	.word	0x00000000
	.align		4
        /*001c*/ 	.word	0xfffffffc


//--------------------- .text._Z16computeNewValuesPKdPdi --------------------------
	.section	.text._Z16computeNewValuesPKdPdi,"ax",@progbits
	.align	128
        .global         _Z16computeNewValuesPKdPdi
        .type           _Z16computeNewValuesPKdPdi,@function
        .size           _Z16computeNewValuesPKdPdi,(.L_x_9 - _Z16computeNewValuesPKdPdi)
        .other          _Z16computeNewValuesPKdPdi,@"STO_CUDA_ENTRY STV_DEFAULT"
_Z16computeNewValuesPKdPdi:
.text._Z16computeNewValuesPKdPdi:
[----:B------:R-:W-:Y:S01]  /*0000*/  LDC R1, c[0x0][0x37c] ;  /* 0x0000df00ff017b82 */ /* 0x000fe20000000800 */
[----:B------:R-:W0:Y:S07]  /*0010*/  S2R R3, SR_TID.X ;  /* 0x0000000000037919 */ /* 0x000e2e0000002100 */
[----:B------:R-:W0:Y:S01]  /*0020*/  S2UR UR4, SR_CTAID.X ;  /* 0x00000000000479c3 */ /* 0x000e220000002500 */
[----:B------:R-:W1:Y:S01]  /*0030*/  S2R R7, SR_TID.Y ;  /* 0x0000000000077919 */ /* 0x000e620000002200 */
[----:B------:R-:W2:Y:S06]  /*0040*/  S2R R9, SR_TID.Z ;  /* 0x0000000000097919 */ /* 0x000eac0000002300 */
[----:B------:R-:W0:Y:S08]  /*0050*/  LDC R0, c[0x0][0x360] ;  /* 0x0000d800ff007b82 */ /* 0x000e300000000800 */
[----:B------:R-:W3:Y:S08]  /*0060*/  LDC R17, c[0x0][0x390] ;  /* 0x0000e400ff117b82 */ /* 0x000ef00000000800 */
[----:B------:R-:W1:Y:S08]  /*0070*/  S2UR UR5, SR_CTAID.Y ;  /* 0x00000000000579c3 */ /* 0x000e700000002600 */
[----:B------:R-:W1:Y:S01]  /*0080*/  LDC R2, c[0x0][0x364] ;  /* 0x0000d900ff027b82 */ /* 0x000e620000000800 */
[----:B0-----:R-:W-:-:S07]  /*0090*/  IMAD R0, R0, UR4, R3 ;  /* 0x0000000400007c24 */ /* 0x001fce000f8e0203 */
[----:B------:R-:W2:Y:S01]  /*00a0*/  S2UR UR6, SR_CTAID.Z ;  /* 0x00000000000679c3 */ /* 0x000ea20000002700 */
[----:B---3--:R-:W-:-:S05]  /*00b0*/  VIADD R5, R17, 0xffffffff ;  /* 0xffffffff11057836 */ /* 0x008fca0000000000 */
[C---:B------:R-:W-:Y:S02]  /*00c0*/  ISETP.GE.AND P0, PT, R0.reuse, R5, PT ;  /* 0x000000050000720c */ /* 0x040fe40003f06270 */
[----:B------:R-:W2:Y:S02]  /*00d0*/  LDC R4, c[0x0][0x368] ;  /* 0x0000da00ff047b82 */ /* 0x000ea40000000800 */
[----:B------:R-:W-:Y:S01]  /*00e0*/  ISETP.LT.OR P0, PT, R0, 0x1, P0 ;  /* 0x000000010000780c */ /* 0x000fe20000701670 */
[----:B-1----:R-:W-:-:S05]  /*00f0*/  IMAD R2, R2, UR5, R7 ;  /* 0x0000000502027c24 */ /* 0x002fca000f8e0207 */
[----:B------:R-:W-:-:S04]  /*0100*/  ISETP.EQ.OR P0, PT, R2, RZ, P0 ;  /* 0x000000ff0200720c */ /* 0x000fc80000702670 */
[----:B------:R-:W-:Y:S01]  /*0110*/  ISETP.GE.OR P0, PT, R2, R5, P0 ;  /* 0x000000050200720c */ /* 0x000fe20000706670 */
[----:B--2---:R-:W-:-:S05]  /*0120*/  IMAD R3, R4, UR6, R9 ;  /* 0x0000000604037c24 */ /* 0x004fca000f8e0209 */
[----:B------:R-:W-:-:S04]  /*0130*/  ISETP.EQ.OR P0, PT, R3, RZ, P0 ;  /* 0x000000ff0300720c */ /* 0x000fc80000702670 */
[----:B------:R-:W-:-:S13]  /*0140*/  ISETP.GE.OR P0, PT, R3, R5, P0 ;  /* 0x000000050300720c */ /* 0x000fda0000706670 */
[----:B------:R-:W-:Y:S05]  /*0150*/  @P0 EXIT ;  /* 0x000000000000094d */ /* 0x000fea0003800000 */
[----:B------:R-:W0:Y:S01]  /*0160*/  LDC.64 R12, c[0x0][0x380] ;  /* 0x0000e000ff0c7b82 */ /* 0x000e220000000a00 */
[----:B------:R-:W1:Y:S01]  /*0170*/  LDCU.64 UR4, c[0x0][0x358] ;  /* 0x00006b00ff0477ac */ /* 0x000e620008000a00 */
[----:B------:R-:W-:-:S04]  /*0180*/  IMAD R3, R3, R17, R2 ;  /* 0x0000001103037224 */ /* 0x000fc800078e0202 */
[----:B------:R-:W-:-:S04]  /*0190*/  IMAD R0, R3, R17, R0 ;  /* 0x0000001103007224 */ /* 0x000fc800078e0200 */
[C---:B------:R-:W-:Y:S02]  /*01a0*/  IMAD.IADD R3, R0.reuse, 0x1, -R17 ;  /* 0x0000000100037824 */ /* 0x040fe400078e0a11 */
[----:B0-----:R-:W-:-:S05]  /*01b0*/  IMAD.WIDE R14, R0, 0x8, R12 ;  /* 0x00000008000e7825 */ /* 0x001fca00078e020c */
[----:B-1----:R-:W2:Y:S01]  /*01c0*/  LDG.E.64.CONSTANT R8, desc[UR4][R14.64+0x8] ;  /* 0x000008040e087981 */ /* 0x002ea2000c1e9b00 */
[----:B------:R-:W-:-:S03]  /*01d0*/  IMAD.WIDE R4, R17, 0x8, R14 ;  /* 0x0000000811047825 */ /* 0x000fc600078e020e */
[----:B------:R0:W2:Y:S01]  /*01e0*/  LDG.E.64.CONSTANT R6, desc[UR4][R14.64+-0x8] ;  /* 0xfffff8040e067981 */ /* 0x0000a2000c1e9b00 */
[----:B------:R-:W-:-:S03]  /*01f0*/  IMAD.WIDE R2, R3, 0x8, R12 ;  /* 0x0000000803027825 */ /* 0x000fc600078e020c */
[----:B------:R-:W3:Y:S01]  /*0200*/  LDG.E.64.CONSTANT R4, desc[UR4][R4.64] ;  /* 0x0000000404047981 */ /* 0x000ee2000c1e9b00 */
[----:B------:R-:W-:-:S03]  /*0210*/  IMAD R17, R17, R17, RZ ;  /* 0x0000001111117224 */ /* 0x000fc600078e02ff */
[----:B------:R-:W4:Y:S01]  /*0220*/  LDG.E.64.CONSTANT R2, desc[UR4][R2.64] ;  /* 0x0000000402027981 */ /* 0x000f22000c1e9b00 */
[----:B------:R-:W-:-:S04]  /*0230*/  IMAD.WIDE.U32 R10, R17, 0x8, R14 ;  /* 0x00000008110a7825 */ /* 0x000fc800078e000e */
[----:B------:R-:W-:Y:S02]  /*0240*/  IMAD.IADD R17, R0, 0x1, -R17 ;  /* 0x0000000100117824 */ /* 0x000fe400078e0a11 */
[----:B------:R-:W5:Y:S02]  /*0250*/  LDG.E.64.CONSTANT R10, desc[UR4][R10.64] ;  /* 0x000000040a0a7981 */ /* 0x000f64000c1e9b00 */
[----:B------:R-:W-:-:S06]  /*0260*/  IMAD.WIDE R12, R17, 0x8, R12 ;  /* 0x00000008110c7825 */ /* 0x000fcc00078e020c */
[----:B------:R-:W5:Y:S01]  /*0270*/  LDG.E.64.CONSTANT R12, desc[UR4][R12.64] ;  /* 0x000000040c0c7981 */ /* 0x000f62000c1e9b00 */
[----:B------:R-:W1:Y:S01]  /*0280*/  MUFU.RCP64H R17, 6 ;  /* 0x4018000000117908 */ /* 0x000e620000001800 */
[----:B------:R-:W-:Y:S02]  /*0290*/  HFMA2 R16, -RZ, RZ, 0, 5.9604644775390625e-08 ;  /* 0x00000001ff107431 */ /* 0x000fe400000001ff */
[----:B0-----:R-:W-:Y:S01]  /*02a0*/  IMAD.MOV.U32 R14, RZ, RZ, 0x0 ;  /* 0x00000000ff0e7424 */ /* 0x001fe200078e00ff */
[----:B------:R-:W-:Y:S01]  /*02b0*/  BSSY.RECONVERGENT B0, `(.L_x_0) ;  /* 0x0000015000007945 */ /* 0x000fe20003800200 */
[----:B------:R-:W-:-:S06]  /*02c0*/  IMAD.MOV.U32 R15, RZ, RZ, 0x40180000 ;  /* 0x40180000ff0f7424 */ /* 0x000fcc00078e00ff */
[----:B-1----:R-:W-:-:S08]  /*02d0*/  DFMA R18, R16, -R14, 1 ;  /* 0x3ff000001012742b */ /* 0x002fd0000000080e */
[----:B------:R-:W-:-:S08]  /*02e0*/  DFMA R18, R18, R18, R18 ;  /* 0x000000121212722b */ /* 0x000fd00000000012 */
[----:B------:R-:W-:-:S08]  /*02f0*/  DFMA R18, R16, R18, R16 ;  /* 0x000000121012722b */ /* 0x000fd00000000010 */
[----:B------:R-:W-:-:S08]  /*0300*/  DFMA R14, R18, -R14, 1 ;  /* 0x3ff00000120e742b */ /* 0x000fd0000000080e */
[----:B------:R-:W-:Y:S02]  /*0310*/  DFMA R14, R18, R14, R18 ;  /* 0x0000000e120e722b */ /* 0x000fe40000000012 */
[----:B--2---:R-:W-:-:S08]  /*0320*/  DADD R6, R8, R6 ;  /* 0x0000000008067229 */ /* 0x004fd00000000006 */
[----:B---3--:R-:W-:-:S08]  /*0330*/  DADD R4, R6, R4 ;  /* 0x0000000006047229 */ /* 0x008fd00000000004 */
[----:B----4-:R-:W-:-:S08]  /*0340*/  DADD R2, R4, R2 ;  /* 0x0000000004027229 */ /* 0x010fd00000000002 */
[----:B-----5:R-:W-:-:S08]  /*0350*/  DADD R2, R2, R10 ;  /* 0x0000000002027229 */ /* 0x020fd0000000000a */
[----:B------:R-:W-:-:S08]  /*0360*/  DADD R12, R2, R12 ;  /* 0x00000000020c7229 */ /* 0x000fd0000000000c */
[----:B------:R-:W-:Y:S02]  /*0370*/  DMUL R2, R12, R14 ;  /* 0x0000000e0c027228 */ /* 0x000fe40000000000 */
[----:B------:R-:W-:-:S06]  /*0380*/  FSETP.GEU.AND P1, PT, |R13|, 6.5827683646048100446e-37, PT ;  /* 0x036000000d00780b */ /* 0x000fcc0003f2e200 */
[----:B------:R-:W-:-:S08]  /*0390*/  DFMA R4, R2, -6, R12 ;  /* 0xc01800000204782b */ /* 0x000fd0000000000c */
[----:B------:R-:W-:-:S10]  /*03a0*/  DFMA R2, R14, R4, R2 ;  /* 0x000000040e02722b */ /* 0x000fd40000000002 */
[----:B------:R-:W-:-:S05]  /*03b0*/  FFMA R4, RZ, 2.375, R3 ;  /* 0x40180000ff047823 */ /* 0x000fca0000000003 */
[----:B------:R-:W-:-:S13]  /*03c0*/  FSETP.GT.AND P0, PT, |R4|, 1.469367938527859385e-39, PT ;  /* 0x001000000400780b */ /* 0x000fda0003f04200 */
[----:B------:R-:W-:Y:S05]  /*03d0*/  @P0 BRA P1, `(.L_x_1) ;  /* 0x0000000000080947 */ /* 0x000fea0000800000 */
[----:B------:R-:W-:-:S07]  /*03e0*/  MOV R6, 0x400 ;  /* 0x0000040000067802 */ /* 0x000fce0000000f00 */
[----:B------:R-:W-:Y:S05]  /*03f0*/  CALL.REL.NOINC `($__internal_0_$__cuda_sm20_div_rn_f64_full) ;  /* 0x0000000000147944 */ /* 0x000fea0003c00000 */
.L_x_1:
[----:B------:R-:W-:Y:S05]  /*0400*/  BSYNC.RECONVERGENT B0 ;  /* 0x0000000000007941 */ /* 0x000fea0003800200 */
.L_x_0:
[----:B------:R-:W0:Y:S02]  /*0410*/  LDC.64 R4, c[0x0][0x388] ;  /* 0x0000e200ff047b82 */ /* 0x000e240000000a00 */
[----:B0-----:R-:W-:-:S05]  /*0420*/  IMAD.WIDE R4, R0, 0x8, R4 ;  /* 0x0000000800047825 */ /* 0x001fca00078e0204 */
[----:B------:R-:W-:Y:S01]  /*0430*/  STG.E.64 desc[UR4][R4.64], R2 ;  /* 0x0000000204007986 */ /* 0x000fe2000c101b04 */
[----:B------:R-:W-:Y:S05]  /*0440*/  EXIT ;  /* 0x000000000000794d */ /* 0x000fea0003800000 */
        .weak           $__internal_0_$__cuda_sm20_div_rn_f64_full
        .type           $__internal_0_$__cuda_sm20_div_rn_f64_full,@function
        .size           $__internal_0_$__cuda_sm20_div_rn_f64_full,(.L_x_9 - $__internal_0_$__cuda_sm20_div_rn_f64_full)
$__internal_0_$__cuda_sm20_div_rn_f64_full:
[----:B------:R-:W-:Y:S01]  /*0450*/  IMAD.MOV.U32 R3, RZ, RZ, 0x3ff80000 ;  /* 0x3ff80000ff037424 */ /* 0x000fe200078e00ff */
[----:B------:R-:W-:Y:S01]  /*0460*/  MOV R5, R13 ;  /* 0x0000000d00057202 */ /* 0x000fe20000000f00 */
[----:B------:R-:W-:Y:S01]  /*0470*/  IMAD.MOV.U32 R2, RZ, RZ, 0x0 ;  /* 0x00000000ff027424 */ /* 0x000fe200078e00ff */
[----:B------:R-:W-:Y:S01]  /*0480*/  MOV R19, 0x40100000 ;  /* 0x4010000000137802 */ /* 0x000fe20000000f00 */
[----:B------:R-:W0:Y:S01]  /*0490*/  MUFU.RCP64H R9, R3 ;  /* 0x0000000300097308 */ /* 0x000e220000001800 */
[----:B------:R-:W-:Y:S01]  /*04a0*/  IMAD.MOV.U32 R8, RZ, RZ, 0x1 ;  /* 0x00000001ff087424 */ /* 0x000fe200078e00ff */
[C---:B------:R-:W-:Y:S01]  /*04b0*/  FSETP.GEU.AND P1, PT, |R5|.reuse, 1.469367938527859385e-39, PT ;  /* 0x001000000500780b */ /* 0x040fe20003f2e200 */
[----:B------:R-:W-:Y:S01]  /*04c0*/  IMAD.MOV.U32 R13, RZ, RZ, 0x1ca00000 ;  /* 0x1ca00000ff0d7424 */ /* 0x000fe200078e00ff */
[----:B------:R-:W-:Y:S01]  /*04d0*/  LOP3.LUT R7, R5, 0x7ff00000, RZ, 0xc0, !PT ;  /* 0x7ff0000005077812 */ /* 0x000fe200078ec0ff */
[----:B------:R-:W-:Y:S01]  /*04e0*/  IMAD.MOV.U32 R4, RZ, RZ, R12 ;  /* 0x000000ffff047224 */ /* 0x000fe200078e000c */
[----:B------:R-:W-:Y:S01]  /*04f0*/  BSSY.RECONVERGENT B1, `(.L_x_2) ;  /* 0x0000043000017945 */ /* 0x000fe20003800200 */
[----:B------:R-:W-:Y:S01]  /*0500*/  VIADD R20, R19, 0xffffffff ;  /* 0xffffffff13147836 */ /* 0x000fe20000000000 */
[----:B------:R-:W-:Y:S01]  /*0510*/  ISETP.GE.U32.AND P0, PT, R7, 0x40100000, PT ;  /* 0x401000000700780c */ /* 0x000fe20003f06070 */
[----:B------:R-:W-:-:S03]  /*0520*/  IMAD.MOV.U32 R18, RZ, RZ, R7 ;  /* 0x000000ffff127224 */ /* 0x000fc600078e0007 */
[----:B------:R-:W-:Y:S01]  /*0530*/  SEL R13, R13, 0x63400000, !P0 ;  /* 0x634000000d0d7807 */ /* 0x000fe20004000000 */
[----:B0-----:R-:W-:-:S08]  /*0540*/  DFMA R10, R8, -R2, 1 ;  /* 0x3ff00000080a742b */ /* 0x001fd00000000802 */
[----:B------:R-:W-:-:S08]  /*0550*/  DFMA R10, R10, R10, R10 ;  /* 0x0000000a0a0a722b */ /* 0x000fd0000000000a */
[----:B------:R-:W-:Y:S01]  /*0560*/  DFMA R14, R8, R10, R8 ;  /* 0x0000000a080e722b */ /* 0x000fe20000000008 */
[C-C-:B------:R-:W-:Y:S01]  /*0570*/  @!P1 LOP3.LUT R10, R13.reuse, 0x80000000, R5.reuse, 0xf8, !PT ;  /* 0x800000000d0a9812 */ /* 0x140fe200078ef805 */
[----:B------:R-:W-:Y:S01]  /*0580*/  IMAD.MOV.U32 R8, RZ, RZ, R4 ;  /* 0x000000ffff087224 */ /* 0x000fe200078e0004 */
[----:B------:R-:W-:Y:S02]  /*0590*/  LOP3.LUT R9, R13, 0x800fffff, R5, 0xf8, !PT ;  /* 0x800fffff0d097812 */ /* 0x000fe400078ef805 */
[----:B------:R-:W-:Y:S01]  /*05a0*/  @!P1 LOP3.LUT R11, R10, 0x100000, RZ, 0xfc, !PT ;  /* 0x001000000a0b9812 */ /* 0x000fe200078efcff */
[----:B------:R-:W-:Y:S02]  /*05b0*/  @!P1 IMAD.MOV.U32 R10, RZ, RZ, RZ ;  /* 0x000000ffff0a9224 */ /* 0x000fe400078e00ff */
[----:B------:R-:W-:-:S04]  /*05c0*/  DFMA R16, R14, -R2, 1 ;  /* 0x3ff000000e10742b */ /* 0x000fc80000000802 */
[----:B------:R-:W-:-:S04]  /*05d0*/  @!P1 DFMA R8, R8, 2, -R10 ;  /* 0x400000000808982b */ /* 0x000fc8000000080a */
[----:B------:R-:W-:-:S06]  /*05e0*/  DFMA R16, R14, R16, R14 ;  /* 0x000000100e10722b */ /* 0x000fcc000000000e */
[----:B------:R-:W-:Y:S02]  /*05f0*/  @!P1 LOP3.LUT R18, R9, 0x7ff00000, RZ, 0xc0, !PT ;  /* 0x7ff0000009129812 */ /* 0x000fe400078ec0ff */
[----:B------:R-:W-:-:S03]  /*0600*/  DMUL R10, R16, R8 ;  /* 0x00000008100a7228 */ /* 0x000fc60000000000 */
[----:B------:R-:W-:-:S05]  /*0610*/  VIADD R12, R18, 0xffffffff ;  /* 0xffffffff120c7836 */ /* 0x000fca0000000000 */
[----:B------:R-:W-:Y:S01]  /*0620*/  DFMA R14, R10, -R2, R8 ;  /* 0x800000020a0e722b */ /* 0x000fe20000000008 */
[----:B------:R-:W-:-:S04]  /*0630*/  ISETP.GT.U32.AND P0, PT, R12, 0x7feffffe, PT ;  /* 0x7feffffe0c00780c */ /* 0x000fc80003f04070 */
[----:B------:R-:W-:-:S03]  /*0640*/  ISETP.GT.U32.OR P0, PT, R20, 0x7feffffe, P0 ;  /* 0x7feffffe1400780c */ /* 0x000fc60000704470 */
[----:B------:R-:W-:-:S10]  /*0650*/  DFMA R10, R16, R14, R10 ;  /* 0x0000000e100a722b */ /* 0x000fd4000000000a */
[----:B------:R-:W-:Y:S05]  /*0660*/  @P0 BRA `(.L_x_3) ;  /* 0x0000000000680947 */ /* 0x000fea0003800000 */
[----:B------:R-:W-:-:S05]  /*0670*/  IMAD.MOV.U32 R4, RZ, RZ, 0x40100000 ;  /* 0x40100000ff047424 */ /* 0x000fca00078e00ff */
[----:B------:R-:W-:-:S04]  /*0680*/  VIADDMNMX R7, R7, -R4, 0xb9600000, !PT ;  /* 0xb960000007077446 */ /* 0x000fc80007800904 */
[----:B------:R-:W-:-:S05]  /*0690*/  VIMNMX R4, PT, PT, R7, 0x46a00000, PT ;  /* 0x46a0000007047848 */ /* 0x000fca0003fe0100 */
[----:B------:R-:W-:Y:S02]  /*06a0*/  IMAD.IADD R7, R4, 0x1, -R13 ;  /* 0x0000000104077824 */ /* 0x000fe400078e0a0d */
[----:B------:R-:W-:-:S03]  /*06b0*/  IMAD.MOV.U32 R4, RZ, RZ, RZ ;  /* 0x000000ffff047224 */ /* 0x000fc600078e00ff */
[----:B------:R-:W-:-:S06]  /*06c0*/  IADD3 R5, PT, PT, R7, 0x7fe00000, RZ ;  /* 0x7fe0000007057810 */ /* 0x000fcc0007ffe0ff */
[----:B------:R-:W-:-:S10]  /*06d0*/  DMUL R12, R10, R4 ;  /* 0x000000040a0c7228 */ /* 0x000fd40000000000 */
[----:B------:R-:W-:-:S13]  /*06e0*/  FSETP.GTU.AND P0, PT, |R13|, 1.469367938527859385e-39, PT ;  /* 0x001000000d00780b */ /* 0x000fda0003f0c200 */
[----:B------:R-:W-:Y:S05]  /*06f0*/  @P0 BRA `(.L_x_4) ;  /* 0x0000000000880947 */ /* 0x000fea0003800000 */
[----:B------:R-:W-:Y:S01]  /*0700*/  DFMA R2, R10, -R2, R8 ;  /* 0x800000020a02722b */ /* 0x000fe20000000008 */
[----:B------:R-:W-:-:S09]  /*0710*/  IMAD.MOV.U32 R4, RZ, RZ, RZ ;  /* 0x000000ffff047224 */ /* 0x000fd200078e00ff */
[C---:B------:R-:W-:Y:S02]  /*0720*/  FSETP.NEU.AND P0, PT, R3.reuse, RZ, PT ;  /* 0x000000ff0300720b */ /* 0x040fe40003f0d000 */
[----:B------:R-:W-:-:S04]  /*0730*/  LOP3.LUT R2, R3, 0x40180000, RZ, 0x3c, !PT ;  /* 0x4018000003027812 */ /* 0x000fc800078e3cff */
[----:B------:R-:W-:-:S04]  /*0740*/  LOP3.LUT R9, R2, 0x80000000, RZ, 0xc0, !PT ;  /* 0x8000000002097812 */ /* 0x000fc800078ec0ff */
[----:B------:R-:W-:-:S03]  /*0750*/  LOP3.LUT R5, R9, R5, RZ, 0xfc, !PT ;  /* 0x0000000509057212 */ /* 0x000fc600078efcff */
[----:B------:R-:W-:Y:S05]  /*0760*/  @!P0 BRA `(.L_x_4) ;  /* 0x00000000006c8947 */ /* 0x000fea0003800000 */
[----:B------:R-:W-:Y:S01]  /*0770*/  IMAD.MOV R3, RZ, RZ, -R7 ;  /* 0x000000ffff037224 */ /* 0x000fe200078e0a07 */
[----:B------:R-:W-:Y:S01]  /*0780*/  DMUL.RP R4, R10, R4 ;  /* 0x000000040a047228 */ /* 0x000fe20000008000 */
[----:B------:R-:W-:Y:S01]  /*0790*/  IMAD.MOV.U32 R2, RZ, RZ, RZ ;  /* 0x000000ffff027224 */ /* 0x000fe200078e00ff */
[----:B------:R-:W-:-:S05]  /*07a0*/  IADD3 R7, PT, PT, -R7, -0x43300000, RZ ;  /* 0xbcd0000007077810 */ /* 0x000fca0007ffe1ff */
[----:B------:R-:W-:-:S03]  /*07b0*/  DFMA R2, R12, -R2, R10 ;  /* 0x800000020c02722b */ /* 0x000fc6000000000a */
[----:B------:R-:W-:-:S07]  /*07c0*/  LOP3.LUT R9, R5, R9, RZ, 0x3c, !PT ;  /* 0x0000000905097212 */ /* 0x000fce00078e3cff */
[----:B------:R-:W-:-:S04]  /*07d0*/  FSETP.NEU.AND P0, PT, |R3|, R7, PT ;  /* 0x000000070300720b */ /* 0x000fc80003f0d200 */
[----:B------:R-:W-:Y:S02]  /*07e0*/  FSEL R12, R4, R12, !P0 ;  /* 0x0000000c040c7208 */ /* 0x000fe40004000000 */
[----:B------:R-:W-:Y:S01]  /*07f0*/  FSEL R13, R9, R13, !P0 ;  /* 0x0000000d090d7208 */ /* 0x000fe20004000000 */
[----:B------:R-:W-:Y:S06]  /*0800*/  BRA `(.L_x_4) ;  /* 0x0000000000447947 */ /* 0x000fec0003800000 */
.L_x_3:
[----:B------:R-:W-:-:S14]  /*0810*/  DSETP.NAN.AND P0, PT, R4, R4, PT ;  /* 0x000000040400722a */ /* 0x000fdc0003f08000 */
[----:B------:R-:W-:Y:S05]  /*0820*/  @P0 BRA `(.L_x_5) ;  /* 0x0000000000340947 */ /* 0x000fea0003800000 */
[----:B------:R-:W-:Y:S01]  /*0830*/  ISETP.NE.AND P0, PT, R18, R19, PT ;  /* 0x000000131200720c */ /* 0x000fe20003f05270 */
[----:B------:R-:W-:Y:S01]  /*0840*/  IMAD.MOV.U32 R13, RZ, RZ, -0x80000 ;  /* 0xfff80000ff0d7424 */ /* 0x000fe200078e00ff */
[----:B------:R-:W-:-:S11]  /*0850*/  MOV R12, 0x0 ;  /* 0x00000000000c7802 */ /* 0x000fd60000000f00 */
[----:B------:R-:W-:Y:S05]  /*0860*/  @!P0 BRA `(.L_x_4) ;  /* 0x00000000002c8947 */ /* 0x000fea0003800000 */
[----:B------:R-:W-:Y:S02]  /*0870*/  ISETP.NE.AND P0, PT, R18, 0x7ff00000, PT ;  /* 0x7ff000001200780c */ /* 0x000fe40003f05270 */
[----:B------:R-:W-:Y:S02]  /*0880*/  LOP3.LUT R4, R5, 0x40180000, RZ, 0x3c, !PT ;  /* 0x4018000005047812 */ /* 0x000fe400078e3cff */
[----:B------:R-:W-:Y:S02]  /*0890*/  ISETP.EQ.OR P0, PT, R19, RZ, !P0 ;  /* 0x000000ff1300720c */ /* 0x000fe40004702670 */
[----:B------:R-:W-:-:S11]  /*08a0*/  LOP3.LUT R13, R4, 0x80000000, RZ, 0xc0, !PT ;  /* 0x80000000040d7812 */ /* 0x000fd600078ec0ff */
[----:B------:R-:W-:Y:S01]  /*08b0*/  @P0 LOP3.LUT R2, R13, 0x7ff00000, RZ, 0xfc, !PT ;  /* 0x7ff000000d020812 */ /* 0x000fe200078efcff */
[----:B------:R-:W-:Y:S02]  /*08c0*/  @!P0 IMAD.MOV.U32 R12, RZ, RZ, RZ ;  /* 0x000000ffff0c8224 */ /* 0x000fe400078e00ff */
[----:B------:R-:W-:Y:S02]  /*08d0*/  @P0 IMAD.MOV.U32 R12, RZ, RZ, RZ ;  /* 0x000000ffff0c0224 */ /* 0x000fe400078e00ff */
[----:B------:R-:W-:Y:S01]  /*08e0*/  @P0 IMAD.MOV.U32 R13, RZ, RZ, R2 ;  /* 0x000000ffff0d0224 */ /* 0x000fe200078e0002 */
[----:B------:R-:W-:Y:S06]  /*08f0*/  BRA `(.L_x_4) ;  /* 0x0000000000087947 */ /* 0x000fec0003800000 */
.L_x_5:
[----:B------:R-:W-:Y:S02]  /*0900*/  LOP3.LUT R13, R5, 0x80000, RZ, 0xfc, !PT ;  /* 0x00080000050d7812 */ /* 0x000fe400078efcff */
[----:B------:R-:W-:-:S07]  /*0910*/  MOV R12, R4 ;  /* 0x00000004000c7202 */ /* 0x000fce0000000f00 */
.L_x_4:
[----:B------:R-:W-:Y:S05]  /*0920*/  BSYNC.RECONVERGENT B1 ;  /* 0x0000000000017941 */ /* 0x000fea0003800200 */
.L_x_2:
[----:B------:R-:W-:Y:S02]  /*0930*/  IMAD.MOV.U32 R7, RZ, RZ, 0x0 ;  /* 0x00000000ff077424 */ /* 0x000fe400078e00ff */
[----:B------:R-:W-:Y:S02]  /*0940*/  IMAD.MOV.U32 R2, RZ, RZ, R12 ;  /* 0x000000ffff027224 */ /* 0x000fe400078e000c */
[----:B------:R-:W-:Y:S01]  /*0950*/  IMAD.MOV.U32 R3, RZ, RZ, R13 ;  /* 0x000000ffff037224 */ /* 0x000fe200078e000d */
[----:B------:R-:W-:Y:S06]  /*0960*/  RET.REL.NODEC R6 `(_Z16computeNewValuesPKdPdi) ;  /* 0xfffffff406a47950 */ /* 0x000fec0003c3ffff */
.L_x_6:
[----:B------:R-:W-:-:S00]  /*0970*/  BRA `(.L_x_6) ;  /* 0xfffffffc00fc7947 */ /* 0x000fc0000383ffff */
[----:B------:R-:W-:-:S00]  /*0980*/  NOP ;  /* 0x0000000000007918 */ /* 0x000fc00000000000 */
[----:B------:R-:W-:-:S00]  /*0990*/  NOP ;  /* 0x0000000000007918 */ /* 0x000fc00000000000 */
[----:B------:R-:W-:-:S00]  /*09a0*/  NOP ;  /* 0x0000000000007918 */ /* 0x000fc00000000000 */
[----:B------:R-:W-:-:S00]  /*09b0*/  NOP ;  /* 0x0000000000007918 */ /* 0x000fc00000000000 */
[----:B------:R-:W-:-:S00]  /*09c0*/  NOP ;  /* 0x0000000000007918 */ /* 0x000fc00000000000 */
[----:B------:R-:W-:-:S00]  /*09d0*/  NOP ;  /* 0x0000000000007918 */ /* 0x000fc00000000000 */
[----:B------:R-:W-:-:S00]  /*09e0*/  NOP ;  /* 0x0000000000007918 */ /* 0x000fc00000000000 */
[----:B------:R-:W-:-:S00]  /*09f0*/  NOP ;  /* 0x0000000000007918 */ /* 0x000fc00000000000 */
.L_x_9:


//--------------------- .text._Z17computeEpsAndCopyPdPKdS_i --------------------------
	.section	.text._Z17computeEpsAndCopyPdPKdS_i,"ax",@progbits
	.align	128
        .global         _Z17computeEpsAndCopyPdPKdS_i
        .type           _Z17computeEpsAndCopyPdPKdS_i,@function
        .size           _Z17computeEpsAndCopyPdPKdS_i,(.L_x_11 - _Z17computeEpsAndCopyPdPKdS_i)
        .other          _Z17computeEpsAndCopyPdPKdS_i,@"STO_CUDA_ENTRY STV_DEFAULT"
_Z17computeEpsAndCopyPdPKdS_i:
.text._Z17computeEpsAndCopyPdPKdS_i:
[----:B------:R-:W-:Y:S01]  /*0000*/  LDC R1, c[0x0][0x37c] ;  /* 0x0000df00ff017b82 */ /* 0x000fe20000000800 */
[----:B------:R-:W0:Y:S01]  /*0010*/  S2R R11, SR_TID.X ;  /* 0x00000000000b7919 */ /* 0x000e220000002100 */
[----:B------:R-:W1:Y:S06]  /*0020*/  LDCU UR10, c[0x0][0x398] ;  /* 0x00007300ff0a77ac */ /* 0x000e6c0008000800 */
[----:B------:R-:W2:Y:S01]  /*0030*/  S2UR UR5, SR_CTAID.Z ;  /* 0x00000000000579c3 */ /* 0x000ea20000002700 */
[----:B------:R-:W0:Y:S01]  /*0040*/  S2R R0, SR_CTAID.X ;  /* 0x0000000000007919 */ /* 0x000e220000002500 */
[----:B------:R-:W0:Y:S01]  /*0050*/  LDCU UR8, c[0x0][0x360] ;  /* 0x00006c00ff0877ac */ /* 0x000e220008000800 */
[----:B------:R-:W3:Y:S01]  /*0060*/  S2R R10, SR_TID.Y ;  /* 0x00000000000a7919 */ /* 0x000ee20000002200 */
[----:B------:R-:W3:Y:S04]  /*0070*/  LDCU UR9, c[0x0][0x364] ;  /* 0x00006c80ff0977ac */ /* 0x000ee80008000800 */
[----:B------:R-:W2:Y:S01]  /*0080*/  LDC R2, c[0x0][0x368] ;  /* 0x0000da00ff027b82 */ /* 0x000ea20000000800 */
[----:B------:R-:W3:Y:S01]  /*0090*/  S2R R3, SR_CTAID.Y ;  /* 0x0000000000037919 */ /* 0x000ee20000002600 */
[----:B------:R-:W4:Y:S01]  /*00a0*/  LDCU.64 UR6, c[0x0][0x358] ;  /* 0x00006b00ff0677ac */ /* 0x000f220008000a00 */
[----:B------:R-:W2:Y:S05]  /*00b0*/  S2R R13, SR_TID.Z ;  /* 0x00000000000d7919 */ /* 0x000eaa0000002300 */
[----:B------:R-:W5:Y:S01]  /*00c0*/  LDC.64 R8, c[0x0][0x380] ;  /* 0x0000e000ff087b82 */ /* 0x000f620000000a00 */
[----:B-1----:R-:W-:Y:S01]  /*00d0*/  UIADD3 UR4, UPT, UPT, UR10, -0x1, URZ ;  /* 0xffffffff0a047890 */ /* 0x002fe2000fffe0ff */
[----:B0-----:R-:W-:-:S06]  /*00e0*/  IMAD R0, R0, UR8, R11 ;  /* 0x0000000800007c24 */ /* 0x001fcc000f8e020b */
[----:B------:R-:W-:Y:S01]  /*00f0*/  BAR.SYNC.DEFER_BLOCKING 0x0 ;  /* 0x0000000000007b1d */ /* 0x000fe20000010000 */
[----:B------:R-:W-:Y:S01]  /*0100*/  ISETP.GE.AND P0, PT, R0, UR4, PT ;  /* 0x0000000400007c0c */ /* 0x000fe2000bf06270 */
[----:B---3--:R-:W-:-:S03]  /*0110*/  IMAD R4, R3, UR9, R10 ;  /* 0x0000000903047c24 */ /* 0x008fc6000f8e020a */
[----:B------:R-:W-:Y:S01]  /*0120*/  ISETP.LT.OR P0, PT, R0, 0x1, P0 ;  /* 0x000000010000780c */ /* 0x000fe20000701670 */
[----:B--2---:R-:W-:-:S03]  /*0130*/  IMAD R5, R2, UR5, R13 ;  /* 0x0000000502057c24 */ /* 0x004fc6000f8e020d */
[C---:B------:R-:W-:Y:S01]  /*0140*/  ISETP.EQ.OR P0, PT, R4.reuse, RZ, P0 ;  /* 0x000000ff0400720c */ /* 0x040fe20000702670 */
[----:B------:R-:W0:Y:S03]  /*0150*/  LDC.64 R2, c[0x0][0x388] ;  /* 0x0000e200ff027b82 */ /* 0x000e260000000a00 */
[----:B------:R-:W-:-:S04]  /*0160*/  ISETP.GE.OR P0, PT, R4, UR4, P0 ;  /* 0x0000000404007c0c */ /* 0x000fc80008706670 */
[----:B------:R-:W-:-:S04]  /*0170*/  ISETP.EQ.OR P0, PT, R5, RZ, P0 ;  /* 0x000000ff0500720c */ /* 0x000fc80000702670 */
[----:B------:R-:W-:-:S13]  /*0180*/  ISETP.GE.OR P0, PT, R5, UR4, P0 ;  /* 0x0000000405007c0c */ /* 0x000fda0008706670 */
[----:B------:R-:W-:-:S04]  /*0190*/  @!P0 IMAD R5, R5, UR10, R4 ;  /* 0x0000000a05058c24 */ /* 0x000fc8000f8e0204 */
[----:B------:R-:W-:-:S04]  /*01a0*/  @!P0 IMAD R5, R5, UR10, R0 ;  /* 0x0000000a05058c24 */ /* 0x000fc8000f8e0200 */
[----:B0-----:R-:W-:-:S04]  /*01b0*/  @!P0 IMAD.WIDE R2, R5, 0x8, R2 ;  /* 0x0000000805028825 */ /* 0x001fc800078e0202 */
[----:B-----5:R-:W-:Y:S01]  /*01c0*/  @!P0 IMAD.WIDE R8, R5, 0x8, R8 ;  /* 0x0000000805088825 */ /* 0x020fe200078e0208 */
[----:B----4-:R0:W2:Y:S04]  /*01d0*/  @!P0 LDG.E.64.CONSTANT R6, desc[UR6][R2.64] ;  /* 0x0000000602068981 */ /* 0x0100a8000c1e9b00 */
[----:B------:R-:W3:Y:S01]  /*01e0*/  @!P0 LDG.E.64 R4, desc[UR6][R8.64] ;  /* 0x0000000608048981 */ /* 0x000ee2000c1e1b00 */
[----:B------:R-:W1:Y:S01]  /*01f0*/  S2UR UR5, SR_CgaCtaId ;  /* 0x00000000000579c3 */ /* 0x000e620000008800 */
[----:B------:R-:W-:Y:S01]  /*0200*/  IMAD R0, R13, UR9, R10 ;  /* 0x000000090d007c24 */ /* 0x000fe2000f8e020a */
[----:B------:R-:W-:-:S03]  /*0210*/  UMOV UR4, 0x400 ;  /* 0x0000040000047882 */ /* 0x000fc60000000000 */
[----:B------:R-:W-:-:S05]  /*0220*/  IMAD R0, R0, UR8, R11 ;  /* 0x0000000800007c24 */ /* 0x000fca000f8e020b */
[----:B------:R-:W-:Y:S01]  /*0230*/  ISETP.GT.U32.AND P1, PT, R0, 0xff, PT ;  /* 0x000000ff0000780c */ /* 0x000fe20003f24070 */
[----:B-1----:R-:W-:-:S06]  /*0240*/  ULEA UR4, UR5, UR4, 0x18 ;  /* 0x0000000405047291 */ /* 0x002fcc000f8ec0ff */
[----:B0-----:R-:W-:Y:S01]  /*0250*/  LEA R2, R0, UR4, 0x3 ;  /* 0x0000000400027c11 */ /* 0x001fe2000f8e18ff */
[----:B--2---:R-:W-:Y:S01]  /*0260*/  @!P0 STG.E.64 desc[UR6][R8.64], R6 ;  /* 0x0000000608008986 */ /* 0x004fe2000c101b06 */
[----:B---3--:R-:W-:Y:S01]  /*0270*/  @!P0 DADD R10, R6, -R4 ;  /* 0x00000000060a8229 */ /* 0x008fe20000000804 */
[----:B------:R-:W-:-:S07]  /*0280*/  CS2R R4, SRZ ;  /* 0x0000000000047805 */ /* 0x000fce000001ff00 */
[----:B------:R-:W-:Y:S01]  /*0290*/  @!P0 DADD R4, -RZ, |R10| ;  /* 0x00000000ff048229 */ /* 0x000fe2000000050a */
[----:B------:R-:W-:-:S06]  /*02a0*/  ISETP.GT.U32.AND P0, PT, R0, 0x7f, PT ;  /* 0x0000007f0000780c */ /* 0x000fcc0003f04070 */
[----:B------:R-:W-:Y:S01]  /*02b0*/  STS.64 [R2], R4 ;  /* 0x0000000402007388 */ /* 0x000fe20000000a00 */
[----:B------:R-:W-:Y:S06]  /*02c0*/  BAR.SYNC.DEFER_BLOCKING 0x0 ;  /* 0x0000000000007b1d */ /* 0x000fec0000010000 */
[----:B------:R-:W0:Y:S04]  /*02d0*/  @!P1 LDS.64 R10, [R2] ;  /* 0x00000000020a9984 */ /* 0x000e280000000a00 */
[----:B------:R-:W1:Y:S01]  /*02e0*/  @!P1 LDS.64 R12, [R2+0x800] ;  /* 0x00080000020c9984 */ /* 0x000e620000000a00 */
[----:B0-----:R-:W-:Y:S01]  /*02f0*/  @!P1 IMAD.MOV.U32 R3, RZ, RZ, R11 ;  /* 0x000000ffff039224 */ /* 0x001fe200078e000b */
[----:B-1----:R-:W-:Y:S01]  /*0300*/  @!P1 DSETP.MAX.AND P2, P3, R10, R12, PT ;  /* 0x0000000c0a00922a */ /* 0x002fe20003b4f000 */
[----:B------:R-:W-:-:S05]  /*0310*/  @!P1 IMAD.MOV.U32 R14, RZ, RZ, R13 ;  /* 0x000000ffff0e9224 */ /* 0x000fca00078e000d */
[----:B------:R-:W-:Y:S02]  /*0320*/  @!P1 FSEL R3, R3, R14, P2 ;  /* 0x0000000e03039208 */ /* 0x000fe40001000000 */
[----:B------:R-:W-:Y:S02]  /*0330*/  @!P1 LOP3.LUT R14, R14, 0x80000, RZ, 0xfc, !PT ;  /* 0x000800000e0e9812 */ /* 0x000fe400078efcff */
[----:B------:R-:W-:Y:S02]  /*0340*/  @!P1 SEL R4, R10, R12, P2 ;  /* 0x0000000c0a049207 */ /* 0x000fe40001000000 */
[----:B------:R-:W-:-:S05]  /*0350*/  @!P1 SEL R5, R14, R3, P3 ;  /* 0x000000030e059207 */ /* 0x000fca0001800000 */
[----:B------:R-:W-:Y:S01]  /*0360*/  @!P1 STS.64 [R2], R4 ;  /* 0x0000000402009388 */ /* 0x000fe20000000a00 */
[----:B------:R-:W-:Y:S01]  /*0370*/  BAR.SYNC.DEFER_BLOCKING 0x0 ;  /* 0x0000000000007b1d */ /* 0x000fe20000010000 */
[----:B------:R-:W-:-:S05]  /*0380*/  ISETP.GT.U32.AND P1, PT, R0, 0x3f, PT ;  /* 0x0000003f0000780c */ /* 0x000fca0003f24070 */
        /* <DEDUP_REMOVED lines=71> */
[----:B------:R-:W-:-:S05]  /*0800*/  ISETP.NE.AND P1, PT, R0, RZ, PT ;  /* 0x000000ff0000720c */ /* 0x000fca0003f25270 */
        /* <DEDUP_REMOVED lines=10> */
[----:B------:R-:W-:Y:S06]  /*08b0*/  BAR.SYNC.DEFER_BLOCKING 0x0 ;  /* 0x0000000000007b1d */ /* 0x000fec0000010000 */
[----:B------:R-:W0:Y:S04]  /*08c0*/  @!P1 LDS.64 R6, [R2] ;  /* 0x0000000002069984 */ /* 0x000e280000000a00 */
[----:B------:R-:W1:Y:S01]  /*08d0*/  @!P1 LDS.64 R8, [UR4+0x8] ;  /* 0x00000804ff089984 */ /* 0x000e620008000a00 */
[----:B0-----:R-:W-:Y:S01]  /*08e0*/  @!P1 IMAD.MOV.U32 R0, RZ, RZ, R7 ;  /* 0x000000ffff009224 */ /* 0x001fe200078e0007 */
[----:B-1----:R-:W-:Y:S01]  /*08f0*/  @!P1 DSETP.MAX.AND P0, P2, R6, R8, PT ;  /* 0x000000080600922a */ /* 0x002fe20003a0f000 */
[----:B------:R-:W-:-:S05]  /*0900*/  @!P1 IMAD.MOV.U32 R3, RZ, RZ, R9 ;  /* 0x000000ffff039224 */ /* 0x000fca00078e0009 */
[----:B------:R-:W-:Y:S02]  /*0910*/  @!P1 FSEL R0, R0, R3, P0 ;  /* 0x0000000300009208 */ /* 0x000fe40000000000 */
[----:B------:R-:W-:Y:S02]  /*0920*/  @!P1 LOP3.LUT R3, R3, 0x80000, RZ, 0xfc, !PT ;  /* 0x0008000003039812 */ /* 0x000fe400078efcff */
[----:B------:R-:W-:Y:S02]  /*0930*/  @!P1 SEL R4, R6, R8, P0 ;  /* 0x0000000806049207 */ /* 0x000fe40000000000 */
[----:B------:R-:W-:-:S05]  /*0940*/  @!P1 SEL R5, R3, R0, P2 ;  /* 0x0000000003059207 */ /* 0x000fca0001000000 */
[----:B------:R0:W-:Y:S01]  /*0950*/  @!P1 STS.64 [R2], R4 ;  /* 0x0000000402009388 */ /* 0x0001e20000000a00 */
[----:B------:R-:W-:Y:S08]  /*0960*/  BAR.SYNC.DEFER_BLOCKING 0x0 ;  /* 0x0000000000007b1d */ /* 0x000ff00000010000 */
[----:B------:R-:W-:Y:S06]  /*0970*/  BAR.SYNC.DEFER_BLOCKING 0x0 ;  /* 0x0000000000007b1d */ /* 0x000fec0000010000 */
[----:B------:R-:W-:Y:S05]  /*0980*/  @P1 EXIT ;  /* 0x000000000000194d */ /* 0x000fea0003800000 */
[----:B------:R-:W1:Y:S01]  /*0990*/  LDC.64 R8, c[0x0][0x390] ;  /* 0x0000e400ff087b82 */ /* 0x000e620000000a00 */
[----:B0-----:R-:W0:Y:S04]  /*09a0*/  LDS.64 R2, [UR4] ;  /* 0x00000004ff027984 */ /* 0x001e280008000a00 */
[----:B01----:R1:W5:Y:S02]  /*09b0*/  LDG.E.64 R4, desc[UR6][R8.64] ;  /* 0x0000000608047981 */ /* 0x003364000c1e1b00 */
.L_x_7:
[----:B-----5:R-:W-:Y:S01]  /*09c0*/  DSETP.MAX.AND P0, P1, R2, R4, PT ;  /* 0x000000040200722a */ /* 0x020fe2000390f000 */
[----:B------:R-:W-:Y:S01]  /*09d0*/  IMAD.MOV.U32 R0, RZ, RZ, R3 ;  /* 0x000000ffff007224 */ /* 0x000fe200078e0003 */
[----:B------:R-:W-:Y:S05]  /*09e0*/  YIELD ;  /* 0x0000000000007946 */ /* 0x000fea0003800000 */
[----:B------:R-:W-:Y:S02]  /*09f0*/  IMAD.MOV.U32 R11, RZ, RZ, R5 ;  /* 0x000000ffff0b7224 */ /* 0x000fe400078e0005 */
[----:B------:R-:W-:-:S03]  /*0a00*/  IMAD.MOV.U32 R7, RZ, RZ, R4 ;  /* 0x000000ffff077224 */ /* 0x000fc600078e0004 */
[----:B------:R-:W-:Y:S01]  /*0a10*/  FSEL R13, R0, R11, P0 ;  /* 0x0000000b000d7208 */ /* 0x000fe20000000000 */
[----:B------:R-:W-:Y:S01]  /*0a20*/  IMAD.MOV.U32 R0, RZ, RZ, R2 ;  /* 0x000000ffff007224 */ /* 0x000fe200078e0002 */
[----:B------:R-:W-:-:S04]  /*0a30*/  @P1 LOP3.LUT R13, R11, 0x80000, RZ, 0xfc, !PT ;  /* 0x000800000b0d1812 */ /* 0x000fc800078efcff */
[----:B------:R-:W-:Y:S01]  /*0a40*/  SEL R6, R0, R7, P0 ;  /* 0x0000000700067207 */ /* 0x000fe20000000000 */
[----:B------:R-:W-:-:S06]  /*0a50*/  IMAD.MOV.U32 R7, RZ, RZ, R13 ;  /* 0x000000ffff077224 */ /* 0x000fcc00078e000d */
[----:B------:R-:W2:Y:S02]  /*0a60*/  ATOMG.E.CAS.64.STRONG.GPU PT, R6, [R8], R4, R6 ;  /* 0x00000004080673a9 */ /* 0x000ea400001ee506 */
[----:B--2---:R-:W-:Y:S01]  /*0a70*/  ISETP.NE.U32.AND P0, PT, R4, R6, PT ;  /* 0x000000060400720c */ /* 0x004fe20003f05070 */
[----:B------:R-:W-:-:S03]  /*0a80*/  IMAD.MOV.U32 R4, RZ, RZ, R6 ;  /* 0x000000ffff047224 */ /* 0x000fc600078e0006 */
[----:B------:R-:W-:Y:S01]  /*0a90*/  ISETP.NE.AND.EX P0, PT, R5, R7, PT, P0 ;  /* 0x000000070500720c */ /* 0x000fe20003f05300 */
[----:B------:R-:W-:-:S12]  /*0aa0*/  IMAD.MOV.U32 R5, RZ, RZ, R7 ;  /* 0x000000ffff057224 */ /* 0x000fd800078e0007 */
[----:B------:R-:W-:Y:S05]  /*0ab0*/  @P0 BRA `(.L_x_7) ;  /* 0xfffffffc00c00947 */ /* 0x000fea000383ffff */
[----:B------:R-:W-:Y:S05]  /*0ac0*/  EXIT ;  /* 0x000000000000794d */ /* 0x000fea0003800000 */
.L_x_8:
        /* <DEDUP_REMOVED lines=11> */
.L_x_11:


//--------------------- .nv.shared.reserved.0     --------------------------
	.section	.nv.shared.reserved.0,"aw",@nobits
	.weak		__nv_reservedSMEM_offset_0_alias
	.size		__nv_reservedSMEM_offset_0_alias, 0, 64
	.other		__nv_reservedSMEM_offset_0_alias,@"STO_CUDA_RESERVED_SHARED STV_DEFAULT"
__nv_reservedSMEM_offset_0_alias:
	.zero		0
	.zero		64


//--------------------- .nv.shared._Z17computeEpsAndCopyPdPKdS_i --------------------------
	.section	.nv.shared._Z17computeEpsAndCopyPdPKdS_i,"aw",@nobits
	.sectionflags	@""
	.align	8
.nv.shared._Z17computeEpsAndCopyPdPKdS_i:
	.zero		5120


//--------------------- .nv.constant0._Z16computeNewValuesPKdPdi --------------------------
	.section	.nv.constant0._Z16computeNewValuesPKdPdi,"a",@progbits
	.sectionflags	@""
	.align	4
.nv.constant0._Z16computeNewValuesPKdPdi:
	.zero		916


//--------------------- .nv.constant0._Z17computeEpsAndCopyPdPKdS_i --------------------------
	.section	.nv.constant0._Z17computeEpsAndCopyPdPKdS_i,"a",@progbits
	.sectionflags	@""
	.align	4
.nv.constant0._Z17computeEpsAndCopyPdPKdS_i:
	.zero		924


//--------------------- SYMBOLS --------------------------

	.type		.nv.reservedSmem.offset0,@object
	.size		.nv.reservedSmem.offset0,0x4
	.type		.nv.reservedSmem.cap,@object
	.size		.nv.reservedSmem.cap,0x4
